	.headerflags	@"EF_CUDA_TEXMODE_UNIFIED EF_CUDA_64BIT_ADDRESS EF_CUDA_ACCELERATORS EF_CUDA_SM90 EF_CUDA_VIRTUAL_SM(EF_CUDA_SM90)"
	.elftype	@"ET_EXEC"


//--------------------- .nv.info                  --------------------------
	.section	.nv.info,"",@"SHT_CUDA_INFO"
	.align	4


	//----- nvinfo : EIATTR_REGCOUNT
	.align		4
        /*0000*/ 	.byte	0x04, 0x2f
        /*0002*/ 	.short	(.L_1 - .L_0)
	.align		4
.L_0:
        /*0004*/ 	.word	index@(triton_poi_fused_max_pool2d_with_indices_24)
        /*0008*/ 	.word	0x00000020


	//----- nvinfo : EIATTR_MIN_STACK_SIZE
	.align		4
.L_1:
        /*000c*/ 	.byte	0x04, 0x12
        /*000e*/ 	.short	(.L_3 - .L_2)
	.align		4
.L_2:
        /*0010*/ 	.word	index@(triton_poi_fused_max_pool2d_with_indices_24)
        /*0014*/ 	.word	0x00000000


	//----- nvinfo : EIATTR_FRAME_SIZE
	.align		4
.L_3:
        /*0018*/ 	.byte	0x04, 0x11
        /*001a*/ 	.short	(.L_5 - .L_4)
	.align		4
.L_4:
        /*001c*/ 	.word	index@(triton_poi_fused_max_pool2d_with_indices_24)
        /*0020*/ 	.word	0x00000000


	//----- nvinfo : EIATTR_MIN_STACK_SIZE
	.align		4
.L_5:
        /*0024*/ 	.byte	0x04, 0x12
        /*0026*/ 	.short	(.L_7 - .L_6)
	.align		4
.L_6:
        /*0028*/ 	.word	index@(triton_poi_fused_max_pool2d_with_indices_24)
        /*002c*/ 	.word	0x00000000
.L_7:


//--------------------- .nv.info.triton_poi_fused_max_pool2d_with_indices_24 --------------------------
	.section	.nv.info.triton_poi_fused_max_pool2d_with_indices_24,"",@"SHT_CUDA_INFO"
	.sectionflags	@""
	.align	4


	//----- nvinfo : EIATTR_CUDA_API_VERSION
	.align		4
        /*0000*/ 	.byte	0x04, 0x37
        /*0002*/ 	.short	(.L_9 - .L_8)
.L_8:
        /*0004*/ 	.word	0x0000007c


	//----- nvinfo : EIATTR_KPARAM_INFO
	.align		4
.L_9:
        /*0008*/ 	.byte	0x04, 0x17
        /*000a*/ 	.short	(.L_11 - .L_10)
.L_10:
        /*000c*/ 	.word	0x00000000
        /*0010*/ 	.short	0x0003
        /*0012*/ 	.short	0x0018
        /*0014*/ 	.byte	0x00, 0xf0, 0x11, 0x00


	//----- nvinfo : EIATTR_KPARAM_INFO
	.align		4
.L_11:
        /*0018*/ 	.byte	0x04, 0x17
        /*001a*/ 	.short	(.L_13 - .L_12)
.L_12:
        /*001c*/ 	.word	0x00000000
        /*0020*/ 	.short	0x0002
        /*0022*/ 	.short	0x0010
        /*0024*/ 	.byte	0x00, 0xf4, 0x21, 0x00


	//----- nvinfo : EIATTR_KPARAM_INFO
	.align		4
.L_13:
        /*0028*/ 	.byte	0x04, 0x17
        /*002a*/ 	.short	(.L_15 - .L_14)
.L_14:
        /*002c*/ 	.word	0x00000000
        /*0030*/ 	.short	0x0001
        /*0032*/ 	.short	0x0008
        /*0034*/ 	.byte	0x00, 0xf4, 0x21, 0x00


	//----- nvinfo : EIATTR_KPARAM_INFO
	.align		4
.L_15:
        /*0038*/ 	.byte	0x04, 0x17
        /*003a*/ 	.short	(.L_17 - .L_16)
.L_16:
        /*003c*/ 	.word	0x00000000
        /*0040*/ 	.short	0x0000
        /*0042*/ 	.short	0x0000
        /*0044*/ 	.byte	0x00, 0xf4, 0x21, 0x00


	//----- nvinfo : EIATTR_SPARSE_MMA_MASK
	.align		4
.L_17:
        /*0048*/ 	.byte	0x03, 0x50
        /*004a*/ 	.short	0x0000


	//----- nvinfo : EIATTR_MAXREG_COUNT
	.align		4
        /*004c*/ 	.byte	0x03, 0x1b
        /*004e*/ 	.short	0x00ff


	//----- nvinfo : EIATTR_EXIT_INSTR_OFFSETS
	.align		4
        /*0050*/ 	.byte	0x04, 0x1c
        /*0052*/ 	.short	(.L_19 - .L_18)


	//   ....[0]....
.L_18:
        /*0054*/ 	.word	0x00000990


	//----- nvinfo : EIATTR_REQNTID
	.align		4
.L_19:
        /*0058*/ 	.byte	0x04, 0x10
        /*005a*/ 	.short	(.L_21 - .L_20)
.L_20:
        /*005c*/ 	.word	0x00000080
        /*0060*/ 	.word	0x00000001
        /*0064*/ 	.word	0x00000001


	//----- nvinfo : EIATTR_CBANK_PARAM_SIZE
	.align		4
.L_21:
        /*0068*/ 	.byte	0x03, 0x19
        /*006a*/ 	.short	0x001c


	//----- nvinfo : EIATTR_PARAM_CBANK
	.align		4
        /*006c*/ 	.byte	0x04, 0x0a
        /*006e*/ 	.short	(.L_23 - .L_22)
	.align		4
.L_22:
        /*0070*/ 	.word	index@(.nv.constant0.triton_poi_fused_max_pool2d_with_indices_24)
        /*0074*/ 	.short	0x0210
        /*0076*/ 	.short	0x001c


	//----- nvinfo : EIATTR_SW_WAR
	.align		4
.L_23:
        /*0078*/ 	.byte	0x04, 0x36
        /*007a*/ 	.short	(.L_25 - .L_24)
.L_24:
        /*007c*/ 	.word	0x00000008
.L_25:


//--------------------- .nv.callgraph             --------------------------
	.section	.nv.callgraph,"",@"SHT_CUDA_CALLGRAPH"
	.align	4
	.sectionentsize	8
	.align		4
        /*0000*/ 	.word	0x00000000
	.align		4
        /*0004*/ 	.word	0xffffffff
	.align		4
        /*0008*/ 	.word	0x00000000
	.align		4
        /*000c*/ 	.word	0xfffffffe
	.align		4
        /*0010*/ 	.word	0x00000000
	.align		4
        /*0014*/ 	.word	0xfffffffd
	.align		4
        /*0018*/ 	.word	0x00000000
	.align		4
        /*001c*/ 	.word	0xfffffffc


//--------------------- .text.triton_poi_fused_max_pool2d_with_indices_24 --------------------------
	.section	.text.triton_poi_fused_max_pool2d_with_indices_24,"ax",@progbits
	.align	128
        .global         triton_poi_fused_max_pool2d_with_indices_24
        .type           triton_poi_fused_max_pool2d_with_indices_24,@function
        .size           triton_poi_fused_max_pool2d_with_indices_24,(.L_x_1 - triton_poi_fused_max_pool2d_with_indices_24)
        .other          triton_poi_fused_max_pool2d_with_indices_24,@"STO_CUDA_ENTRY STV_DEFAULT"
triton_poi_fused_max_pool2d_with_indices_24:
.text.triton_poi_fused_max_pool2d_with_indices_24:
[----:B------:R-:W-:Y:S01]  /*0000*/  LDC R1, c[0x0][0x28] ;  /* 0x00000a00ff017b82 */ /* 0x000fe20000000800 */
[----:B------:R-:W1:Y:S07]  /*0010*/  S2R R0, SR_TID.X ;  /* 0x0000000000007919 */ /* 0x000e6e0000002100 */
[----:B------:R-:W2:Y:S01]  /*0020*/  LDC.64 R4, c[0x0][0x210] ;  /* 0x00008400ff047b82 */ /* 0x000ea20000000a00 */
[----:B------:R-:W-:Y:S01]  /*0030*/  ULDC.64 UR4, c[0x0][0x208] ;  /* 0x0000820000047ab9 */ /* 0x000fe20000000a00 */
[----:B------:R-:W-:Y:S01]  /*0040*/  ULDC.64 UR6, c[0x0][0x220] ;  /* 0x0000880000067ab9 */ /* 0x000fe20000000a00 */
[----:B------:R-:W3:Y:S01]  /*0050*/  S2R R2, SR_CTAID.X ;  /* 0x0000000000027919 */ /* 0x000ee20000002500 */
[----:B-1----:R-:W-:Y:S01]  /*0060*/  IMAD.SHL.U32 R0, R0, 0x2, RZ ;  /* 0x0000000200007824 */ /* 0x002fe200078e00ff */
[----:B---3--:R-:W-:-:S04]  /*0070*/  SHF.R.S32.HI R8, RZ, 0x17, R2 ;  /* 0x00000017ff087819 */ /* 0x008fc80000011402 */
[----:B------:R-:W-:Y:S02]  /*0080*/  LOP3.LUT R7, R0, 0xfe, RZ, 0xc0, !PT ;  /* 0x000000fe00077812 */ /* 0x000fe400078ec0ff */
[--C-:B------:R-:W-:Y:S02]  /*0090*/  SHF.R.U32.HI R0, RZ, 0x17, R2.reuse ;  /* 0x00000017ff007819 */ /* 0x100fe40000011602 */
[----:B------:R-:W-:Y:S02]  /*00a0*/  PRMT R7, R7, 0x6540, R2 ;  /* 0x0000654007077816 */ /* 0x000fe40000000002 */
[----:B------:R-:W-:Y:S02]  /*00b0*/  SGXT.U32 R0, R0, 0x1 ;  /* 0x000000010000781a */ /* 0x000fe40000000000 */
[----:B------:R-:W-:Y:S02]  /*00c0*/  SHF.R.S32.HI R3, RZ, 0x1, R7 ;  /* 0x00000001ff037819 */ /* 0x000fe40000011407 */
[----:B------:R-:W-:-:S03]  /*00d0*/  SGXT R8, R8, 0x1 ;  /* 0x000000010808781a */ /* 0x000fc60000000200 */
[----:B------:R-:W-:Y:S01]  /*00e0*/  IMAD.IADD R6, R0, 0x1, R3 ;  /* 0x0000000100067824 */ /* 0x000fe200078e0203 */
[----:B------:R-:W-:-:S04]  /*00f0*/  LEA.HI R8, R8, R7, RZ, 0x2 ;  /* 0x0000000708087211 */ /* 0x000fc800078f10ff */
[----:B------:R-:W-:Y:S02]  /*0100*/  LOP3.LUT R6, R6, 0xfffffffe, RZ, 0xc0, !PT ;  /* 0xfffffffe06067812 */ /* 0x000fe400078ec0ff */
[----:B------:R-:W-:-:S03]  /*0110*/  SHF.R.U32.HI R9, RZ, 0x2, R8 ;  /* 0x00000002ff097819 */ /* 0x000fc60000011608 */
[----:B------:R-:W-:-:S04]  /*0120*/  IMAD.IADD R6, R3, 0x1, -R6 ;  /* 0x0000000103067824 */ /* 0x000fc800078e0a06 */
[----:B------:R-:W-:-:S04]  /*0130*/  IMAD R6, R9, 0x3, R6 ;  /* 0x0000000309067824 */ /* 0x000fc800078e0206 */
[----:B------:R-:W-:-:S04]  /*0140*/  IMAD R29, R6, 0xc, RZ ;  /* 0x0000000c061d7824 */ /* 0x000fc800078e02ff */
[----:B--2---:R-:W-:-:S05]  /*0150*/  IMAD.WIDE R10, R29, 0x4, R4 ;  /* 0x000000041d0a7825 */ /* 0x004fca00078e0204 */
[----:B------:R-:W2:Y:S04]  /*0160*/  LDG.E.EL R6, desc[UR4][R10.64] ;  /* 0x000000040a067981 */ /* 0x000ea8000c2e1900 */
[----:B------:R-:W2:Y:S01]  /*0170*/  LDG.E.EL R9, desc[UR4][R10.64+0x4] ;  /* 0x000004040a097981 */ /* 0x000ea2000c2e1900 */
[----:B------:R-:W-:-:S03]  /*0180*/  VIADD R13, R29, 0x6 ;  /* 0x000000061d0d7836 */ /* 0x000fc60000000000 */
[----:B------:R1:W3:Y:S01]  /*0190*/  LDG.E.EL R8, desc[UR4][R10.64+0x8] ;  /* 0x000008040a087981 */ /* 0x0002e2000c2e1900 */
[----:B------:R-:W-:-:S04]  /*01a0*/  IMAD.WIDE R12, R13, 0x4, R4 ;  /* 0x000000040d0c7825 */ /* 0x000fc800078e0204 */
[----:B------:R-:W-:Y:S01]  /*01b0*/  VIADD R19, R29, 0x7 ;  /* 0x000000071d137836 */ /* 0x000fe20000000000 */
[----:B------:R-:W4:Y:S01]  /*01c0*/  LDG.E.EL R17, desc[UR4][R12.64] ;  /* 0x000000040c117981 */ /* 0x000f22000c2e1900 */
[----:B------:R-:W-:Y:S02]  /*01d0*/  IMAD.SHL.U32 R2, R2, 0x100, RZ ;  /* 0x0000010002027824 */ /* 0x000fe400078e00ff */
[----:B------:R-:W-:-:S04]  /*01e0*/  IMAD.WIDE R18, R19, 0x4, R4 ;  /* 0x0000000413127825 */ /* 0x000fc800078e0204 */
[----:B------:R-:W-:Y:S01]  /*01f0*/  VIADD R3, R29, 0x8 ;  /* 0x000000081d037836 */ /* 0x000fe20000000000 */
[----:B------:R-:W5:Y:S01]  /*0200*/  LDG.E.EL R14, desc[UR4][R18.64] ;  /* 0x00000004120e7981 */ /* 0x000f62000c2e1900 */
[----:B------:R-:W-:Y:S02]  /*0210*/  VIADD R21, R2, 0x1 ;  /* 0x0000000102157836 */ /* 0x000fe40000000000 */
[----:B------:R-:W-:-:S04]  /*0220*/  IMAD.WIDE R2, R3, 0x4, R4 ;  /* 0x0000000403027825 */ /* 0x000fc800078e0204 */
[----:B------:R-:W-:Y:S01]  /*0230*/  IMAD.IADD R0, R21, 0x1, R0 ;  /* 0x0000000115007824 */ /* 0x000fe200078e0200 */
[----:B------:R1:W5:Y:S01]  /*0240*/  LDG.E.EL R15, desc[UR4][R2.64] ;  /* 0x00000004020f7981 */ /* 0x000362000c2e1900 */
[----:B------:R-:W-:-:S03]  /*0250*/  VIADD R25, R29, 0xc ;  /* 0x0000000c1d197836 */ /* 0x000fc60000000000 */
[----:B------:R-:W-:Y:S01]  /*0260*/  LOP3.LUT R0, R0, 0x7fffff02, RZ, 0xc0, !PT ;  /* 0x7fffff0200007812 */ /* 0x000fe200078ec0ff */
[----:B------:R-:W-:-:S04]  /*0270*/  IMAD.WIDE R24, R25, 0x4, R4 ;  /* 0x0000000419187825 */ /* 0x000fc800078e0204 */
[----:B------:R-:W-:Y:S01]  /*0280*/  IMAD.IADD R0, R21, 0x1, -R0 ;  /* 0x0000000115007824 */ /* 0x000fe200078e0a00 */
[----:B------:R1:W5:Y:S02]  /*0290*/  LDG.E.EL R12, desc[UR4][R24.64] ;  /* 0x00000004180c7981 */ /* 0x000364000c2e1900 */
[----:B-1----:R-:W-:Y:S02]  /*02a0*/  VIADD R11, R29, 0xd ;  /* 0x0000000d1d0b7836 */ /* 0x002fe40000000000 */
[----:B------:R-:W-:Y:S02]  /*02b0*/  IMAD R26, R0, 0x2, R29 ;  /* 0x00000002001a7824 */ /* 0x000fe400078e021d */
[----:B0-----:R-:W-:-:S04]  /*02c0*/  IMAD.WIDE R2, R11, 0x4, R4 ;  /* 0x000000040b027825 */ /* 0x001fc800078e0204 */
[C---:B------:R-:W-:Y:S01]  /*02d0*/  VIADD R21, R26.reuse, 0x1 ;  /* 0x000000011a157836 */ /* 0x040fe20000000000 */
[----:B------:R0:W5:Y:S01]  /*02e0*/  LDG.E.EL R11, desc[UR4][R2.64] ;  /* 0x00000004020b7981 */ /* 0x000162000c2e1900 */
[----:B------:R-:W-:-:S04]  /*02f0*/  IMAD.WIDE R18, R26, 0x4, R4 ;  /* 0x000000041a127825 */ /* 0x000fc800078e0204 */
[--C-:B------:R-:W-:Y:S01]  /*0300*/  IMAD.WIDE R20, R21, 0x4, R4.reuse ;  /* 0x0000000415147825 */ /* 0x100fe200078e0204 */
[----:B------:R1:W5:Y:S03]  /*0310*/  LDG.E.EL R10, desc[UR4][R18.64] ;  /* 0x00000004120a7981 */ /* 0x000366000c2e1900 */
[----:B------:R-:W-:Y:S01]  /*0320*/  VIADD R23, R26, 0x2 ;  /* 0x000000021a177836 */ /* 0x000fe20000000000 */
[----:B------:R0:W5:Y:S03]  /*0330*/  LDG.E.EL R13, desc[UR4][R20.64] ;  /* 0x00000004140d7981 */ /* 0x000166000c2e1900 */
[----:B------:R-:W-:-:S04]  /*0340*/  IMAD.WIDE R22, R23, 0x4, R4 ;  /* 0x0000000417167825 */ /* 0x000fc800078e0204 */
[----:B------:R-:W-:Y:S01]  /*0350*/  VIADD R25, R26, 0x6 ;  /* 0x000000061a197836 */ /* 0x000fe20000000000 */
[----:B------:R0:W5:Y:S03]  /*0360*/  LDG.E.EL R0, desc[UR4][R22.64] ;  /* 0x0000000416007981 */ /* 0x000166000c2e1900 */
[----:B------:R-:W-:-:S04]  /*0370*/  IMAD.WIDE R24, R25, 0x4, R4 ;  /* 0x0000000419187825 */ /* 0x000fc800078e0204 */
[----:B------:R-:W-:Y:S01]  /*0380*/  VIADD R16, R26, 0x7 ;  /* 0x000000071a107836 */ /* 0x000fe20000000000 */
[----:B------:R1:W5:Y:S03]  /*0390*/  LDG.E.EL R27, desc[UR4][R24.64] ;  /* 0x00000004181b7981 */ /* 0x000366000c2e1900 */
[----:B0-----:R-:W-:-:S04]  /*03a0*/  IMAD.WIDE R2, R16, 0x4, R4 ;  /* 0x0000000410027825 */ /* 0x001fc800078e0204 */
[----:B------:R-:W-:Y:S01]  /*03b0*/  VIADD R28, R26, 0x8 ;  /* 0x000000081a1c7836 */ /* 0x000fe20000000000 */
[----:B------:R0:W5:Y:S03]  /*03c0*/  LDG.E.EL R16, desc[UR4][R2.64] ;  /* 0x0000000402107981 */ /* 0x000166000c2e1900 */
[----:B-1----:R-:W-:-:S04]  /*03d0*/  IMAD.WIDE R18, R28, 0x4, R4 ;  /* 0x000000041c127825 */ /* 0x002fc800078e0204 */
[----:B------:R-:W-:Y:S02]  /*03e0*/  VIADD R21, R26, 0xc ;  /* 0x0000000c1a157836 */ /* 0x000fe40000000000 */
[----:B------:R-:W5:Y:S02]  /*03f0*/  LDG.E.EL R19, desc[UR4][R18.64] ;  /* 0x0000000412137981 */ /* 0x000f64000c2e1900 */
[----:B------:R-:W-:-:S04]  /*0400*/  IMAD.WIDE R20, R21, 0x4, R4 ;  /* 0x0000000415147825 */ /* 0x000fc800078e0204 */
[----:B------:R-:W-:Y:S02]  /*0410*/  VIADD R23, R26, 0xd ;  /* 0x0000000d1a177836 */ /* 0x000fe40000000000 */
[----:B------:R-:W5:Y:S02]  /*0420*/  LDG.E.EL R20, desc[UR4][R20.64] ;  /* 0x0000000414147981 */ /* 0x000f64000c2e1900 */
[----:B------:R-:W-:-:S04]  /*0430*/  IMAD.WIDE R22, R23, 0x4, R4 ;  /* 0x0000000417167825 */ /* 0x000fc800078e0204 */
[----:B------:R-:W-:Y:S02]  /*0440*/  VIADD R29, R29, 0xe ;  /* 0x0000000e1d1d7836 */ /* 0x000fe40000000000 */
[----:B------:R-:W5:Y:S01]  /*0450*/  LDG.E.EL R22, desc[UR4][R22.64] ;  /* 0x0000000416167981 */ /* 0x000f62000c2e1900 */
[----:B------:R-:W-:Y:S02]  /*0460*/  VIADD R25, R26, 0xe ;  /* 0x0000000e1a197836 */ /* 0x000fe40000000000 */
[----:B0-----:R-:W-:-:S04]  /*0470*/  IMAD.WIDE R2, R29, 0x4, R4 ;  /* 0x000000041d027825 */ /* 0x001fc800078e0204 */
[----:B------:R-:W-:Y:S01]  /*0480*/  IMAD.WIDE R4, R25, 0x4, R4 ;  /* 0x0000000419047825 */ /* 0x000fe200078e0204 */
[----:B------:R0:W5:Y:S04]  /*0490*/  LDG.E.EL R24, desc[UR4][R2.64] ;  /* 0x0000000402187981 */ /* 0x000168000c2e1900 */
[----:B------:R1:W5:Y:S01]  /*04a0*/  LDG.E.EL R25, desc[UR4][R4.64] ;  /* 0x0000000404197981 */ /* 0x000362000c2e1900 */
[C---:B--2---:R-:W-:Y:S02]  /*04b0*/  FSETP.GT.AND P0, PT, R9.reuse, R6, PT ;  /* 0x000000060900720b */ /* 0x044fe40003f04000 */
[----:B------:R-:W-:Y:S02]  /*04c0*/  FSETP.NAN.AND P1, PT, R9, R9, PT ;  /* 0x000000090900720b */ /* 0x000fe40003f28000 */
[----:B---3--:R-:W-:-:S02]  /*04d0*/  FSETP.NAN.AND P3, PT, R8, R8, PT ;  /* 0x000000080800720b */ /* 0x008fc40003f68000 */
[----:B----4-:R-:W-:-:S07]  /*04e0*/  FSETP.NAN.AND P4, PT, R17, R17, PT ;  /* 0x000000111100720b */ /* 0x010fce0003f88000 */
[----:B------:R-:W-:-:S04]  /*04f0*/  @!P0 SEL R9, R9, R6, P1 ;  /* 0x0000000609098207 */ /* 0x000fc80000800000 */
[----:B------:R-:W-:-:S04]  /*0500*/  FSETP.GEU.AND P2, PT, R9, R8, PT ;  /* 0x000000080900720b */ /* 0x000fc80003f4e000 */
[----:B------:R-:W-:Y:S02]  /*0510*/  @!P3 SEL R8, R8, R9, !P2 ;  /* 0x000000090808b207 */ /* 0x000fe40005000000 */
[----:B-----5:R-:W-:Y:S02]  /*0520*/  FSETP.NAN.AND P3, PT, R14, R14, PT ;  /* 0x0000000e0e00720b */ /* 0x020fe40003f68000 */
[----:B------:R-:W-:-:S04]  /*0530*/  FSETP.GEU.AND P1, PT, R8, R17, PT ;  /* 0x000000110800720b */ /* 0x000fc80003f2e000 */
[----:B------:R-:W-:Y:S02]  /*0540*/  @!P4 SEL R17, R17, R8, !P1 ;  /* 0x000000081111c207 */ /* 0x000fe40004800000 */
[----:B------:R-:W-:Y:S02]  /*0550*/  FSETP.NAN.AND P5, PT, R15, R15, PT ;  /* 0x0000000f0f00720b */ /* 0x000fe40003fa8000 */
[----:B------:R-:W-:-:S04]  /*0560*/  FSETP.GEU.AND P4, PT, R17, R14, PT ;  /* 0x0000000e1100720b */ /* 0x000fc80003f8e000 */
[----:B------:R-:W-:Y:S02]  /*0570*/  @!P3 SEL R14, R14, R17, !P4 ;  /* 0x000000110e0eb207 */ /* 0x000fe40006000000 */
[----:B------:R-:W-:Y:S02]  /*0580*/  FSETP.NAN.AND P6, PT, R12, R12, PT ;  /* 0x0000000c0c00720b */ /* 0x000fe40003fc8000 */
[----:B------:R-:W-:-:S04]  /*0590*/  FSETP.GEU.AND P3, PT, R14, R15, PT ;  /* 0x0000000f0e00720b */ /* 0x000fc80003f6e000 */
[----:B------:R-:W-:Y:S02]  /*05a0*/  @!P5 SEL R15, R15, R14, !P3 ;  /* 0x0000000e0f0fd207 */ /* 0x000fe40005800000 */
[----:B0-----:R-:W-:Y:S02]  /*05b0*/  SEL R2, RZ, 0x1, !P0 ;  /* 0x00000001ff027807 */ /* 0x001fe40004000000 */
[----:B------:R-:W-:Y:S02]  /*05c0*/  FSETP.NAN.AND P5, PT, R11, R11, PT ;  /* 0x0000000b0b00720b */ /* 0x000fe40003fa8000 */
[----:B------:R-:W-:-:S04]  /*05d0*/  FSETP.GEU.AND P0, PT, R15, R12, PT ;  /* 0x0000000c0f00720b */ /* 0x000fc80003f0e000 */
[----:B------:R-:W-:Y:S02]  /*05e0*/  @!P6 SEL R12, R12, R15, !P0 ;  /* 0x0000000f0c0ce207 */ /* 0x000fe40004000000 */
[----:B------:R-:W-:Y:S02]  /*05f0*/  FSETP.GT.AND P6, PT, R13, R10, PT ;  /* 0x0000000a0d00720b */ /* 0x000fe40003fc4000 */
[----:B------:R-:W-:Y:S02]  /*0600*/  SEL R2, R2, 0x2, P2 ;  /* 0x0000000202027807 */ /* 0x000fe40001000000 */
[----:B------:R-:W-:Y:S02]  /*0610*/  FSETP.GEU.AND P2, PT, R12, R11, PT ;  /* 0x0000000b0c00720b */ /* 0x000fe40003f4e000 */
[----:B------:R-:W-:Y:S02]  /*0620*/  SEL R3, R2, 0x3, P1 ;  /* 0x0000000302037807 */ /* 0x000fe40000800000 */
[----:B------:R-:W-:-:S02]  /*0630*/  @!P5 SEL R11, R11, R12, !P2 ;  /* 0x0000000c0b0bd207 */ /* 0x000fc40005000000 */
[----:B------:R-:W-:Y:S02]  /*0640*/  FSETP.NAN.AND P1, PT, R0, R0, PT ;  /* 0x000000000000720b */ /* 0x000fe40003f28000 */
[----:B------:R-:W-:-:S04]  /*0650*/  FSETP.NAN.AND P5, PT, R13, R13, PT ;  /* 0x0000000d0d00720b */ /* 0x000fc80003fa8000 */
[----:B------:R-:W-:Y:S02]  /*0660*/  @!P6 SEL R13, R13, R10, P5 ;  /* 0x0000000a0d0de207 */ /* 0x000fe40002800000 */
[----:B------:R-:W-:Y:S02]  /*0670*/  FSETP.NAN.AND P5, PT, R27, R27, PT ;  /* 0x0000001b1b00720b */ /* 0x000fe40003fa8000 */
[----:B------:R-:W-:Y:S02]  /*0680*/  SEL R2, RZ, 0x1, !P6 ;  /* 0x00000001ff027807 */ /* 0x000fe40007000000 */
[----:B------:R-:W-:-:S04]  /*0690*/  FSETP.GEU.AND P6, PT, R13, R0, PT ;  /* 0x000000000d00720b */ /* 0x000fc80003fce000 */
[----:B------:R-:W-:Y:S02]  /*06a0*/  @!P1 SEL R0, R0, R13, !P6 ;  /* 0x0000000d00009207 */ /* 0x000fe40007000000 */
[----:B------:R-:W-:Y:S02]  /*06b0*/  FSETP.NAN.AND P1, PT, R16, R16, PT ;  /* 0x000000101000720b */ /* 0x000fe40003f28000 */
[----:B------:R-:W-:Y:S02]  /*06c0*/  SEL R2, R2, 0x2, P6 ;  /* 0x0000000202027807 */ /* 0x000fe40003000000 */
[----:B------:R-:W-:-:S04]  /*06d0*/  FSETP.GEU.AND P6, PT, R0, R27, PT ;  /* 0x0000001b0000720b */ /* 0x000fc80003fce000 */
[----:B------:R-:W-:Y:S02]  /*06e0*/  @!P5 SEL R27, R27, R0, !P6 ;  /* 0x000000001b1bd207 */ /* 0x000fe40007000000 */
[----:B------:R-:W-:Y:S02]  /*06f0*/  SEL R8, R3, 0x4, P4 ;  /* 0x0000000403087807 */ /* 0x000fe40002000000 */
[----:B------:R-:W-:Y:S02]  /*0700*/  FSETP.NAN.AND P5, PT, R19, R19, PT ;  /* 0x000000131300720b */ /* 0x000fe40003fa8000 */
[----:B------:R-:W-:Y:S02]  /*0710*/  FSETP.GEU.AND P4, PT, R27, R16, PT ;  /* 0x000000101b00720b */ /* 0x000fe40003f8e000 */
[----:B------:R-:W-:Y:S02]  /*0720*/  SEL R6, R2, 0x3, P6 ;  /* 0x0000000302067807 */ /* 0x000fe40003000000 */
[----:B------:R-:W-:Y:S01]  /*0730*/  @!P1 SEL R16, R16, R27, !P4 ;  /* 0x0000001b10109207 */ /* 0x000fe20006000000 */
[----:B------:R-:W0:Y:S01]  /*0740*/  LDC.64 R2, c[0x0][0x218] ;  /* 0x00008600ff027b82 */ /* 0x000e220000000a00 */
[----:B------:R-:W-:-:S02]  /*0750*/  FSETP.NAN.AND P6, PT, R20, R20, PT ;  /* 0x000000141400720b */ /* 0x000fc40003fc8000 */
[----:B------:R-:W-:-:S04]  /*0760*/  FSETP.GEU.AND P1, PT, R16, R19, PT ;  /* 0x000000131000720b */ /* 0x000fc80003f2e000 */
[----:B------:R-:W-:Y:S02]  /*0770*/  @!P5 SEL R19, R19, R16, !P1 ;  /* 0x000000101313d207 */ /* 0x000fe40004800000 */
[----:B------:R-:W-:Y:S02]  /*0780*/  SEL R8, R8, 0x5, P3 ;  /* 0x0000000508087807 */ /* 0x000fe40001800000 */
[----:B------:R-:W-:Y:S02]  /*0790*/  FSETP.NAN.AND P5, PT, R22, R22, PT ;  /* 0x000000161600720b */ /* 0x000fe40003fa8000 */
[----:B------:R-:W-:Y:S02]  /*07a0*/  FSETP.GEU.AND P3, PT, R19, R20, PT ;  /* 0x000000141300720b */ /* 0x000fe40003f6e000 */
[----:B------:R-:W-:Y:S02]  /*07b0*/  SHF.R.S32.HI R0, RZ, 0x1f, R7 ;  /* 0x0000001fff007819 */ /* 0x000fe40000011407 */
[----:B------:R-:W-:-:S02]  /*07c0*/  @!P6 SEL R20, R20, R19, !P3 ;  /* 0x000000131414e207 */ /* 0x000fc40005800000 */
[----:B------:R-:W-:Y:S02]  /*07d0*/  SEL R6, R6, 0x4, P4 ;  /* 0x0000000406067807 */ /* 0x000fe40002000000 */
[----:B------:R-:W-:Y:S02]  /*07e0*/  LEA.HI R0, R0, R7, RZ, 0xc ;  /* 0x0000000700007211 */ /* 0x000fe400078f60ff */
[----:B------:R-:W-:Y:S02]  /*07f0*/  SEL R8, R8, 0x6, P0 ;  /* 0x0000000608087807 */ /* 0x000fe40000000000 */
[----:B------:R-:W-:Y:S02]  /*0800*/  SEL R6, R6, 0x5, P1 ;  /* 0x0000000506067807 */ /* 0x000fe40000800000 */
[----:B------:R-:W-:Y:S02]  /*0810*/  FSETP.GEU.AND P6, PT, R20, R22, PT ;  /* 0x000000161400720b */ /* 0x000fe40003fce000 */
[----:B-1----:R-:W-:-:S02]  /*0820*/  LOP3.LUT R4, R0, 0xfffff000, RZ, 0xc0, !PT ;  /* 0xfffff00000047812 */ /* 0x002fc400078ec0ff */
[-C--:B------:R-:W-:Y:S02]  /*0830*/  FSETP.NAN.AND P4, PT, R24, R24.reuse, PT ;  /* 0x000000181800720b */ /* 0x080fe40003f88000 */
[----:B------:R-:W-:Y:S02]  /*0840*/  FSETP.NAN.AND P0, PT, R25, R25, PT ;  /* 0x000000191900720b */ /* 0x000fe40003f08000 */
[----:B------:R-:W-:Y:S02]  /*0850*/  SEL R8, R8, 0x7, P2 ;  /* 0x0000000708087807 */ /* 0x000fe40001000000 */
[----:B------:R-:W-:Y:S02]  /*0860*/  FSETP.GEU.AND P1, PT, R11, R24, PT ;  /* 0x000000180b00720b */ /* 0x000fe40003f2e000 */
[----:B------:R-:W-:Y:S02]  /*0870*/  SEL R6, R6, 0x6, P3 ;  /* 0x0000000606067807 */ /* 0x000fe40001800000 */
[----:B------:R-:W-:Y:S01]  /*0880*/  @!P5 SEL R22, R22, R20, !P6 ;  /* 0x000000141616d207 */ /* 0x000fe20007000000 */
[----:B------:R-:W-:Y:S01]  /*0890*/  IMAD.IADD R5, R7, 0x1, -R4 ;  /* 0x0000000107057824 */ /* 0x000fe200078e0a04 */
[----:B------:R-:W-:-:S02]  /*08a0*/  SHF.R.S32.HI R0, RZ, 0xc, R0 ;  /* 0x0000000cff007819 */ /* 0x000fc40000011400 */
[----:B------:R-:W-:Y:S02]  /*08b0*/  SEL R8, R8, 0x8, P1 ;  /* 0x0000000808087807 */ /* 0x000fe40000800000 */
[----:B------:R-:W-:Y:S02]  /*08c0*/  SEL R6, R6, 0x7, P6 ;  /* 0x0000000706067807 */ /* 0x000fe40003000000 */
[----:B------:R-:W-:Y:S01]  /*08d0*/  FSETP.GEU.AND P2, PT, R22, R25, PT ;  /* 0x000000191600720b */ /* 0x000fe20003f4e000 */
[----:B------:R-:W-:Y:S01]  /*08e0*/  IMAD R5, R0, 0x1800, R5 ;  /* 0x0000180000057824 */ /* 0x000fe200078e0205 */
[----:B------:R-:W-:Y:S02]  /*08f0*/  LOP3.LUT R9, R8, 0xff, RZ, 0xc0, !PT ;  /* 0x000000ff08097812 */ /* 0x000fe400078ec0ff */
[----:B------:R-:W-:Y:S02]  /*0900*/  SEL R6, R6, 0x8, P2 ;  /* 0x0000000806067807 */ /* 0x000fe40001000000 */
[----:B------:R-:W-:Y:S01]  /*0910*/  IADD3 R4, P3, R7, UR6, RZ ;  /* 0x0000000607047c10 */ /* 0x000fe2000ff7e0ff */
[----:B0-----:R-:W-:Y:S01]  /*0920*/  IMAD.WIDE R2, R5, 0x4, R2 ;  /* 0x0000000405027825 */ /* 0x001fe200078e0202 */
[----:B------:R-:W-:-:S02]  /*0930*/  @!P4 SEL R24, R24, R11, !P1 ;  /* 0x0000000b1818c207 */ /* 0x000fc40004800000 */
[----:B------:R-:W-:Y:S01]  /*0940*/  @!P0 SEL R25, R25, R22, !P2 ;  /* 0x0000001619198207 */ /* 0x000fe20005000000 */
[----:B------:R-:W-:Y:S01]  /*0950*/  IMAD R9, R6, 0x100, R9 ;  /* 0x0000010006097824 */ /* 0x000fe200078e0209 */
[----:B------:R-:W-:-:S03]  /*0960*/  LEA.HI.X.SX32 R5, R7, UR7, 0x1, P3 ;  /* 0x0000000707057c11 */ /* 0x000fc600098f0eff */
[----:B------:R-:W-:Y:S04]  /*0970*/  STG.E.64 desc[UR4][R2.64], R24 ;  /* 0x0000001802007986 */ /* 0x000fe8000c101b04 */
[----:B------:R-:W-:Y:S01]  /*0980*/  STG.E.U16 desc[UR4][R4.64], R9 ;  /* 0x0000000904007986 */ /* 0x000fe2000c101504 */
[----:B------:R-:W-:Y:S05]  /*0990*/  EXIT ;  /* 0x000000000000794d */ /* 0x000fea0003800000 */
.L_x_0:
[----:B------:R-:W-:-:S00]  /*09a0*/  BRA `(.L_x_0) ;  /* 0xfffffffc00fc7947 */ /* 0x000fc0000383ffff */
[----:B------:R-:W-:-:S00]  /*09b0*/  NOP ;  /* 0x0000000000007918 */ /* 0x000fc00000000000 */
        /* <DEDUP_REMOVED lines=12> */
.L_x_1:


//--------------------- .nv.constant0.triton_poi_fused_max_pool2d_with_indices_24 --------------------------
	.section	.nv.constant0.triton_poi_fused_max_pool2d_with_indices_24,"a",@progbits
	.sectionflags	@""
	.align	4
.nv.constant0.triton_poi_fused_max_pool2d_with_indices_24:
	.zero		556
